//
// Generated by NVIDIA NVVM Compiler
//
// Compiler Build ID: CL-36424714
// Cuda compilation tools, release 13.0, V13.0.88
// Based on NVVM 20.0.0
//

.version 9.0
.target sm_100
.address_size 64

	// .globl	_Z10kernelConvPdS_S_iii

.visible .entry _Z10kernelConvPdS_S_iii(
	.param .u64 .ptr .align 1 _Z10kernelConvPdS_S_iii_param_0,
	.param .u64 .ptr .align 1 _Z10kernelConvPdS_S_iii_param_1,
	.param .u64 .ptr .align 1 _Z10kernelConvPdS_S_iii_param_2,
	.param .u32 _Z10kernelConvPdS_S_iii_param_3,
	.param .u32 _Z10kernelConvPdS_S_iii_param_4,
	.param .u32 _Z10kernelConvPdS_S_iii_param_5
)
{
	.reg .pred 	%p<10>;
	.reg .b32 	%r<56>;
	.reg .b64 	%rd<40>;
	.reg .b64 	%fd<71>;

	ld.param.u64 	%rd4, [_Z10kernelConvPdS_S_iii_param_0];
	ld.param.u64 	%rd5, [_Z10kernelConvPdS_S_iii_param_1];
	ld.param.u32 	%r28, [_Z10kernelConvPdS_S_iii_param_3];
	ld.param.u32 	%r29, [_Z10kernelConvPdS_S_iii_param_5];
	cvta.to.global.u64 	%rd1, %rd4;
	cvta.to.global.u64 	%rd2, %rd5;
	mov.u32 	%r30, %tid.x;
	mov.u32 	%r31, %ntid.x;
	mov.u32 	%r32, %ctaid.x;
	mad.lo.s32 	%r33, %r31, %r32, %r30;
	mov.u32 	%r34, %tid.y;
	mov.u32 	%r35, %ntid.y;
	mov.u32 	%r36, %ctaid.y;
	mad.lo.s32 	%r37, %r35, %r36, %r34;
	mad.lo.s32 	%r1, %r28, %r37, %r33;
	setp.lt.s32 	%p1, %r29, 1;
	mov.f64 	%fd69, 0d0000000000000000;
	@%p1 bra 	$L__BB0_14;
	and.b32  	%r2, %r29, 7;
	and.b32  	%r3, %r29, 2147483640;
	and.b32  	%r4, %r29, 1;
	shl.b32 	%r5, %r28, 3;
	neg.s32 	%r6, %r3;
	mov.b32 	%r45, 0;
	mov.f64 	%fd69, 0d0000000000000000;
	mul.wide.s32 	%rd30, %r28, 8;
	mov.u32 	%r46, %r45;
$L__BB0_2:
	setp.lt.u32 	%p2, %r29, 8;
	add.s32 	%r9, %r46, %r1;
	mov.b32 	%r53, 0;
	mov.u32 	%r50, %r45;
	@%p2 bra 	$L__BB0_5;
	mov.u32 	%r47, %r6;
	mov.u32 	%r48, %r9;
	mov.u32 	%r50, %r45;
$L__BB0_4:
	.pragma "nounroll";
	mul.wide.s32 	%rd6, %r50, 8;
	add.s64 	%rd7, %rd1, %rd6;
	mul.wide.s32 	%rd8, %r48, 8;
	add.s64 	%rd9, %rd2, %rd8;
	ld.global.f64 	%fd18, [%rd9];
	ld.global.f64 	%fd19, [%rd7];
	fma.rn.f64 	%fd20, %fd18, %fd19, %fd69;
	mul.wide.s32 	%rd10, %r28, 8;
	add.s64 	%rd11, %rd9, %rd10;
	ld.global.f64 	%fd21, [%rd11];
	ld.global.f64 	%fd22, [%rd7+8];
	fma.rn.f64 	%fd23, %fd21, %fd22, %fd20;
	add.s64 	%rd12, %rd11, %rd10;
	ld.global.f64 	%fd24, [%rd12];
	ld.global.f64 	%fd25, [%rd7+16];
	fma.rn.f64 	%fd26, %fd24, %fd25, %fd23;
	add.s64 	%rd13, %rd12, %rd10;
	ld.global.f64 	%fd27, [%rd13];
	ld.global.f64 	%fd28, [%rd7+24];
	fma.rn.f64 	%fd29, %fd27, %fd28, %fd26;
	add.s64 	%rd14, %rd13, %rd10;
	ld.global.f64 	%fd30, [%rd14];
	ld.global.f64 	%fd31, [%rd7+32];
	fma.rn.f64 	%fd32, %fd30, %fd31, %fd29;
	add.s64 	%rd15, %rd14, %rd10;
	ld.global.f64 	%fd33, [%rd15];
	ld.global.f64 	%fd34, [%rd7+40];
	fma.rn.f64 	%fd35, %fd33, %fd34, %fd32;
	add.s64 	%rd16, %rd15, %rd10;
	ld.global.f64 	%fd36, [%rd16];
	ld.global.f64 	%fd37, [%rd7+48];
	fma.rn.f64 	%fd38, %fd36, %fd37, %fd35;
	add.s64 	%rd17, %rd16, %rd10;
	ld.global.f64 	%fd39, [%rd17];
	ld.global.f64 	%fd40, [%rd7+56];
	fma.rn.f64 	%fd69, %fd39, %fd40, %fd38;
	add.s32 	%r50, %r50, 8;
	add.s32 	%r48, %r48, %r5;
	add.s32 	%r47, %r47, 8;
	setp.ne.s32 	%p3, %r47, 0;
	mov.u32 	%r53, %r3;
	@%p3 bra 	$L__BB0_4;
$L__BB0_5:
	setp.eq.s32 	%p4, %r2, 0;
	@%p4 bra 	$L__BB0_13;
	add.s32 	%r40, %r2, -1;
	setp.lt.u32 	%p5, %r40, 3;
	@%p5 bra 	$L__BB0_8;
	mad.lo.s32 	%r41, %r53, %r28, %r9;
	mul.wide.s32 	%rd18, %r41, 8;
	add.s64 	%rd19, %rd2, %rd18;
	ld.global.f64 	%fd42, [%rd19];
	mul.wide.s32 	%rd20, %r50, 8;
	add.s64 	%rd21, %rd1, %rd20;
	ld.global.f64 	%fd43, [%rd21];
	fma.rn.f64 	%fd44, %fd42, %fd43, %fd69;
	add.s64 	%rd23, %rd19, %rd30;
	ld.global.f64 	%fd45, [%rd23];
	ld.global.f64 	%fd46, [%rd21+8];
	fma.rn.f64 	%fd47, %fd45, %fd46, %fd44;
	add.s64 	%rd24, %rd23, %rd30;
	ld.global.f64 	%fd48, [%rd24];
	ld.global.f64 	%fd49, [%rd21+16];
	fma.rn.f64 	%fd50, %fd48, %fd49, %fd47;
	add.s64 	%rd25, %rd24, %rd30;
	ld.global.f64 	%fd51, [%rd25];
	ld.global.f64 	%fd52, [%rd21+24];
	fma.rn.f64 	%fd69, %fd51, %fd52, %fd50;
	add.s32 	%r53, %r53, 4;
	add.s32 	%r50, %r50, 4;
$L__BB0_8:
	and.b32  	%r42, %r29, 3;
	setp.eq.s32 	%p6, %r42, 0;
	@%p6 bra 	$L__BB0_13;
	setp.eq.s32 	%p7, %r42, 1;
	@%p7 bra 	$L__BB0_11;
	mad.lo.s32 	%r43, %r53, %r28, %r9;
	mul.wide.s32 	%rd26, %r43, 8;
	add.s64 	%rd27, %rd2, %rd26;
	ld.global.f64 	%fd54, [%rd27];
	mul.wide.s32 	%rd28, %r50, 8;
	add.s64 	%rd29, %rd1, %rd28;
	ld.global.f64 	%fd55, [%rd29];
	fma.rn.f64 	%fd56, %fd54, %fd55, %fd69;
	add.s64 	%rd31, %rd27, %rd30;
	ld.global.f64 	%fd57, [%rd31];
	ld.global.f64 	%fd58, [%rd29+8];
	fma.rn.f64 	%fd69, %fd57, %fd58, %fd56;
	add.s32 	%r53, %r53, 2;
	add.s32 	%r50, %r50, 2;
$L__BB0_11:
	setp.eq.s32 	%p8, %r4, 0;
	@%p8 bra 	$L__BB0_13;
	mad.lo.s32 	%r44, %r53, %r28, %r9;
	mul.wide.s32 	%rd32, %r44, 8;
	add.s64 	%rd33, %rd2, %rd32;
	ld.global.f64 	%fd59, [%rd33];
	mul.wide.s32 	%rd34, %r50, 8;
	add.s64 	%rd35, %rd1, %rd34;
	ld.global.f64 	%fd60, [%rd35];
	fma.rn.f64 	%fd69, %fd59, %fd60, %fd69;
$L__BB0_13:
	add.s32 	%r46, %r46, 1;
	setp.ne.s32 	%p9, %r46, %r29;
	add.s32 	%r45, %r29, %r45;
	@%p9 bra 	$L__BB0_2;
$L__BB0_14:
	ld.param.u64 	%rd39, [_Z10kernelConvPdS_S_iii_param_2];
	cvta.to.global.u64 	%rd36, %rd39;
	mul.wide.s32 	%rd37, %r1, 8;
	add.s64 	%rd38, %rd36, %rd37;
	st.global.f64 	[%rd38], %fd69;
	ret;

}


// ===== COMPILED SASS (sm_100) =====

	.target	sm_100

	.elftype	@"ET_EXEC"


//--------------------- .note.nv.tkinfo           --------------------------
	.section	.note.nv.tkinfo,"",@"SHT_NOTE"
	.sectionflags	@"SHF_NOTE_NV_TKINFO"
	.tkinfo
        /*0018*/ 	.word	0x00000002
        /*0030*/ 	.string	""
        /*0030*/ 	.string	"ptxas"
        /*0030*/ 	.string	"Cuda compilation tools, release 13.0, V13.0.88"
        /*0030*/ 	.string	"Build cuda_13.0.r13.0/compiler.36424714_0"
        /*0030*/ 	.string	"-arch sm_100 -m 64 "



//--------------------- .note.nv.cuinfo           --------------------------
	.section	.note.nv.cuinfo,"",@"SHT_NOTE"
	.sectionflags	@"SHF_NOTE_NV_CUINFO"
        /*0018*/ 	.short	0x0002
        /*001a*/ 	.short	0x0064
        /*001c*/ 	.short	0x0082
	.zero		2


//--------------------- .nv.info                  --------------------------
	.section	.nv.info,"",@"SHT_CUDA_INFO"
	.align	4


	//----- nvinfo : EIATTR_REGCOUNT
	.align		4
        /*0000*/ 	.byte	0x04, 0x2f
        /*0002*/ 	.short	(.L_1 - .L_0)
	.align		4
.L_0:
        /*0004*/ 	.word	index@(_Z10kernelConvPdS_S_iii)
        /*0008*/ 	.word	0x00000020


	//----- nvinfo : EIATTR_FRAME_SIZE
	.align		4
.L_1:
        /*000c*/ 	.byte	0x04, 0x11
        /*000e*/ 	.short	(.L_3 - .L_2)
	.align		4
.L_2:
        /*0010*/ 	.word	index@(_Z10kernelConvPdS_S_iii)
        /*0014*/ 	.word	0x00000000


	//----- nvinfo : EIATTR_MIN_STACK_SIZE
	.align		4
.L_3:
        /*0018*/ 	.byte	0x04, 0x12
        /*001a*/ 	.short	(.L_5 - .L_4)
	.align		4
.L_4:
        /*001c*/ 	.word	index@(_Z10kernelConvPdS_S_iii)
        /*0020*/ 	.word	0x00000000
.L_5:


//--------------------- .nv.compat                --------------------------
	.section	.nv.compat,"",@"SHT_CUDA_COMPAT_INFO"
	.align	4
        /*0000*/ 	.byte	0x02, 0x09, 0x00, 0x00, 0x02, 0x02, 0x01, 0x00, 0x02, 0x05, 0x05, 0x00, 0x03, 0x07, 0x01, 0x01
        /*0010*/ 	.byte	0x02, 0x03, 0x00, 0x00, 0x02, 0x06, 0x01, 0x00, 0x04, 0x0b, 0x08, 0x00, 0x01, 0x00, 0x00, 0x00
        /*0020*/ 	.byte	0x00, 0x00, 0x00, 0x00


//--------------------- .nv.info._Z10kernelConvPdS_S_iii --------------------------
	.section	.nv.info._Z10kernelConvPdS_S_iii,"",@"SHT_CUDA_INFO"
	.sectionflags	@""
	.align	4


	//----- nvinfo : EIATTR_CUDA_API_VERSION
	.align		4
        /*0000*/ 	.byte	0x04, 0x37
        /*0002*/ 	.short	(.L_7 - .L_6)
.L_6:
        /*0004*/ 	.word	0x00000082


	//----- nvinfo : EIATTR_KPARAM_INFO
	.align		4
.L_7:
        /*0008*/ 	.byte	0x04, 0x17
        /*000a*/ 	.short	(.L_9 - .L_8)
.L_8:
        /*000c*/ 	.word	0x00000000
        /*0010*/ 	.short	0x0005
        /*0012*/ 	.short	0x0020
        /*0014*/ 	.byte	0x00, 0xf0, 0x11, 0x00


	//----- nvinfo : EIATTR_KPARAM_INFO
	.align		4
.L_9:
        /*0018*/ 	.byte	0x04, 0x17
        /*001a*/ 	.short	(.L_11 - .L_10)
.L_10:
        /*001c*/ 	.word	0x00000000
        /*0020*/ 	.short	0x0004
        /*0022*/ 	.short	0x001c
        /*0024*/ 	.byte	0x00, 0xf0, 0x11, 0x00


	//----- nvinfo : EIATTR_KPARAM_INFO
	.align		4
.L_11:
        /*0028*/ 	.byte	0x04, 0x17
        /*002a*/ 	.short	(.L_13 - .L_12)
.L_12:
        /*002c*/ 	.word	0x00000000
        /*0030*/ 	.short	0x0003
        /*0032*/ 	.short	0x0018
        /*0034*/ 	.byte	0x00, 0xf0, 0x11, 0x00


	//----- nvinfo : EIATTR_KPARAM_INFO
	.align		4
.L_13:
        /*0038*/ 	.byte	0x04, 0x17
        /*003a*/ 	.short	(.L_15 - .L_14)
.L_14:
        /*003c*/ 	.word	0x00000000
        /*0040*/ 	.short	0x0002
        /*0042*/ 	.short	0x0010
        /*0044*/ 	.byte	0x00, 0xf5, 0x21, 0x00


	//----- nvinfo : EIATTR_KPARAM_INFO
	.align		4
.L_15:
        /*0048*/ 	.byte	0x04, 0x17
        /*004a*/ 	.short	(.L_17 - .L_16)
.L_16:
        /*004c*/ 	.word	0x00000000
        /*0050*/ 	.short	0x0001
        /*0052*/ 	.short	0x0008
        /*0054*/ 	.byte	0x00, 0xf5, 0x21, 0x00


	//----- nvinfo : EIATTR_KPARAM_INFO
	.align		4
.L_17:
        /*0058*/ 	.byte	0x04, 0x17
        /*005a*/ 	.short	(.L_19 - .L_18)
.L_18:
        /*005c*/ 	.word	0x00000000
        /*0060*/ 	.short	0x0000
        /*0062*/ 	.short	0x0000
        /*0064*/ 	.byte	0x00, 0xf5, 0x21, 0x00


	//----- nvinfo : EIATTR_SPARSE_MMA_MASK
	.align		4
.L_19:
        /*0068*/ 	.byte	0x03, 0x50
        /*006a*/ 	.short	0x0000


	//----- nvinfo : EIATTR_MAXREG_COUNT
	.align		4
        /*006c*/ 	.byte	0x03, 0x1b
        /*006e*/ 	.short	0x00ff


	//----- nvinfo : EIATTR_MERCURY_ISA_VERSION
	.align		4
        /*0070*/ 	.byte	0x03, 0x5f
        /*0072*/ 	.short	0x0101


	//----- nvinfo : EIATTR_VRC_CTA_INIT_COUNT
	.align		4
        /*0074*/ 	.byte	0x02, 0x4a
	.zero		1
	.zero		1


	//----- nvinfo : EIATTR_EXIT_INSTR_OFFSETS
	.align		4
        /*0078*/ 	.byte	0x04, 0x1c
        /*007a*/ 	.short	(.L_21 - .L_20)


	//   ....[0]....
.L_20:
        /*007c*/ 	.word	0x00000880


	//----- nvinfo : EIATTR_CBANK_PARAM_SIZE
	.align		4
.L_21:
        /*0080*/ 	.byte	0x03, 0x19
        /*0082*/ 	.short	0x0024


	//----- nvinfo : EIATTR_PARAM_CBANK
	.align		4
        /*0084*/ 	.byte	0x04, 0x0a
        /*0086*/ 	.short	(.L_23 - .L_22)
	.align		4
.L_22:
        /*0088*/ 	.word	index@(.nv.constant0._Z10kernelConvPdS_S_iii)
        /*008c*/ 	.short	0x0380
        /*008e*/ 	.short	0x0024


	//----- nvinfo : EIATTR_SW_WAR
	.align		4
.L_23:
        /*0090*/ 	.byte	0x04, 0x36
        /*0092*/ 	.short	(.L_25 - .L_24)
.L_24:
        /*0094*/ 	.word	0x00000008
.L_25:


//--------------------- .nv.callgraph             --------------------------
	.section	.nv.callgraph,"",@"SHT_CUDA_CALLGRAPH"
	.align	4
	.sectionentsize	8
	.align		4
        /*0000*/ 	.word	0x00000000
	.align		4
        /*0004*/ 	.word	0xffffffff
	.align		4
        /*0008*/ 	.word	0x00000000
	.align		4
        /*000c*/ 	.word	0xfffffffe
	.align		4
        /*0010*/ 	.word	0x00000000
	.align		4
        /*0014*/ 	.word	0xfffffffd
	.align		4
        /*0018*/ 	.word	0x00000000
	.align		4
        /*001c*/ 	.word	0xfffffffc


//--------------------- .text._Z10kernelConvPdS_S_iii --------------------------
	.section	.text._Z10kernelConvPdS_S_iii,"ax",@progbits
	.align	128
        .global         _Z10kernelConvPdS_S_iii
        .type           _Z10kernelConvPdS_S_iii,@function
        .size           _Z10kernelConvPdS_S_iii,(.L_x_7 - _Z10kernelConvPdS_S_iii)
        .other          _Z10kernelConvPdS_S_iii,@"STO_CUDA_ENTRY STV_DEFAULT"
_Z10kernelConvPdS_S_iii:
.text._Z10kernelConvPdS_S_iii:
[----:B------:R-:W-:Y:S01]  /*0000*/  LDC R1, c[0x0][0x37c] ;  /* 0x0000df00ff017b82 */ /* 0x000fe20000000800 */
[----:B------:R-:W0:Y:S01]  /*0010*/  S2R R0, SR_TID.X ;  /* 0x0000000000007919 */ /* 0x000e220000002100 */
[----:B------:R-:W1:Y:S01]  /*0020*/  LDCU UR5, c[0x0][0x3a0] ;  /* 0x00007400ff0577ac */ /* 0x000e620008000800 */
[----:B------:R-:W-:Y:S01]  /*0030*/  CS2R R16, SRZ ;  /* 0x0000000000107805 */ /* 0x000fe2000001ff00 */
[----:B------:R-:W0:Y:S01]  /*0040*/  S2R R3, SR_CTAID.X ;  /* 0x0000000000037919 */ /* 0x000e220000002500 */
[----:B------:R-:W0:Y:S01]  /*0050*/  LDCU UR4, c[0x0][0x360] ;  /* 0x00006c00ff0477ac */ /* 0x000e220008000800 */
[----:B------:R-:W2:Y:S01]  /*0060*/  S2R R2, SR_TID.Y ;  /* 0x0000000000027919 */ /* 0x000ea20000002200 */
[----:B------:R-:W2:Y:S01]  /*0070*/  LDCU UR6, c[0x0][0x364] ;  /* 0x00006c80ff0677ac */ /* 0x000ea20008000800 */
[----:B------:R-:W2:Y:S01]  /*0080*/  S2R R5, SR_CTAID.Y ;  /* 0x0000000000057919 */ /* 0x000ea20000002600 */
[----:B------:R-:W3:Y:S01]  /*0090*/  LDCU UR7, c[0x0][0x398] ;  /* 0x00007300ff0777ac */ /* 0x000ee20008000800 */
[----:B------:R-:W4:Y:S01]  /*00a0*/  LDCU.64 UR10, c[0x0][0x358] ;  /* 0x00006b00ff0a77ac */ /* 0x000f220008000a00 */
[----:B-1----:R-:W-:Y:S01]  /*00b0*/  UISETP.GE.AND UP0, UPT, UR5, 0x1, UPT ;  /* 0x000000010500788c */ /* 0x002fe2000bf06270 */
[----:B0-----:R-:W-:-:S02]  /*00c0*/  IMAD R0, R3, UR4, R0 ;  /* 0x0000000403007c24 */ /* 0x001fc4000f8e0200 */
[----:B--2---:R-:W-:-:S04]  /*00d0*/  IMAD R3, R5, UR6, R2 ;  /* 0x0000000605037c24 */ /* 0x004fc8000f8e0202 */
[----:B---3--:R-:W-:Y:S02]  /*00e0*/  IMAD R0, R3, UR7, R0 ;  /* 0x0000000703007c24 */ /* 0x008fe4000f8e0200 */
[----:B----4-:R-:W-:Y:S05]  /*00f0*/  BRA.U !UP0, `(.L_x_0) ;  /* 0x0000000508d47547 */ /* 0x010fea000b800000 */
[----:B------:R-:W-:Y:S01]  /*0100*/  HFMA2 R3, -RZ, RZ, 0, 0 ;  /* 0x00000000ff037431 */ /* 0x000fe200000001ff */
[----:B------:R-:W-:Y:S01]  /*0110*/  ULOP3.LUT UR8, UR5, 0x7ffffff8, URZ, 0xc0, !UPT ;  /* 0x7ffffff805087892 */ /* 0x000fe2000f8ec0ff */
[----:B------:R-:W-:Y:S01]  /*0120*/  CS2R R16, SRZ ;  /* 0x0000000000107805 */ /* 0x000fe2000001ff00 */
[----:B------:R-:W-:Y:S02]  /*0130*/  ULOP3.LUT UR5, UR5, 0x7, URZ, 0xc0, !UPT ;  /* 0x0000000705057892 */ /* 0x000fe4000f8ec0ff */
[----:B------:R-:W-:Y:S01]  /*0140*/  UIADD3 UR7, UPT, UPT, -UR8, URZ, URZ ;  /* 0x000000ff08077290 */ /* 0x000fe2000fffe1ff */
[----:B------:R-:W-:-:S11]  /*0150*/  UMOV UR4, URZ ;  /* 0x000000ff00047c82 */ /* 0x000fd60008000000 */
.L_x_5:
[----:B------:R-:W0:Y:S01]  /*0160*/  LDC R4, c[0x0][0x3a0] ;  /* 0x0000e800ff047b82 */ /* 0x000e220000000800 */
[----:B------:R-:W-:Y:S01]  /*0170*/  IADD3 R5, PT, PT, R0, UR4, RZ ;  /* 0x0000000400057c10 */ /* 0x000fe2000fffe0ff */
[----:B------:R-:W-:Y:S01]  /*0180*/  UIADD3 UR4, UPT, UPT, UR4, 0x1, URZ ;  /* 0x0000000104047890 */ /* 0x000fe2000fffe0ff */
[----:B------:R-:W-:Y:S02]  /*0190*/  MOV R2, RZ ;  /* 0x000000ff00027202 */ /* 0x000fe40000000f00 */
[----:B------:R-:W-:Y:S02]  /*01a0*/  MOV R26, R3 ;  /* 0x00000003001a7202 */ /* 0x000fe40000000f00 */
[C---:B0-----:R-:W-:Y:S02]  /*01b0*/  ISETP.GE.U32.AND P1, PT, R4.reuse, 0x8, PT ;  /* 0x000000080400780c */ /* 0x041fe40003f26070 */
[----:B------:R-:W-:-:S11]  /*01c0*/  ISETP.NE.AND P0, PT, R4, UR4, PT ;  /* 0x0000000404007c0c */ /* 0x000fd6000bf05270 */
[----:B------:R-:W-:Y:S05]  /*01d0*/  @!P1 BRA `(.L_x_1) ;  /* 0x0000000000b49947 */ /* 0x000fea0003800000 */
[----:B------:R-:W-:Y:S01]  /*01e0*/  MOV R2, R5 ;  /* 0x0000000500027202 */ /* 0x000fe20000000f00 */
[----:B------:R-:W-:Y:S01]  /*01f0*/  UMOV UR6, UR7 ;  /* 0x0000000700067c82 */ /* 0x000fe20008000000 */
[----:B------:R-:W-:-:S07]  /*0200*/  MOV R26, R3 ;  /* 0x00000003001a7202 */ /* 0x000fce0000000f00 */
.L_x_2:
[----:B------:R-:W0:Y:S08]  /*0210*/  LDC.64 R24, c[0x0][0x380] ;  /* 0x0000e000ff187b82 */ /* 0x000e300000000a00 */
[----:B------:R-:W1:Y:S08]  /*0220*/  LDC.64 R20, c[0x0][0x388] ;  /* 0x0000e200ff147b82 */ /* 0x000e700000000a00 */
[----:B------:R-:W2:Y:S01]  /*0230*/  LDC R27, c[0x0][0x398] ;  /* 0x0000e600ff1b7b82 */ /* 0x000ea20000000800 */
[----:B0-----:R-:W-:-:S05]  /*0240*/  IMAD.WIDE R24, R26, 0x8, R24 ;  /* 0x000000081a187825 */ /* 0x001fca00078e0218 */
[----:B------:R-:W3:Y:S01]  /*0250*/  LDG.E.64 R8, desc[UR10][R24.64] ;  /* 0x0000000a18087981 */ /* 0x000ee2000c1e1b00 */
[----:B-1----:R-:W-:-:S03]  /*0260*/  IMAD.WIDE R20, R2, 0x8, R20 ;  /* 0x0000000802147825 */ /* 0x002fc600078e0214 */
[----:B------:R-:W4:Y:S04]  /*0270*/  LDG.E.64 R12, desc[UR10][R24.64+0x8] ;  /* 0x0000080a180c7981 */ /* 0x000f28000c1e1b00 */
[----:B------:R-:W3:Y:S01]  /*0280*/  LDG.E.64 R14, desc[UR10][R20.64] ;  /* 0x0000000a140e7981 */ /* 0x000ee2000c1e1b00 */
[----:B--2---:R-:W-:-:S03]  /*0290*/  IMAD.WIDE R28, R27, 0x8, R20 ;  /* 0x000000081b1c7825 */ /* 0x004fc600078e0214 */
[----:B------:R-:W2:Y:S04]  /*02a0*/  LDG.E.64 R18, desc[UR10][R24.64+0x10] ;  /* 0x0000100a18127981 */ /* 0x000ea8000c1e1b00 */
[----:B------:R-:W4:Y:S01]  /*02b0*/  LDG.E.64 R6, desc[UR10][R28.64] ;  /* 0x0000000a1c067981 */ /* 0x000f22000c1e1b00 */
[----:B------:R-:W-:-:S05]  /*02c0*/  IMAD.WIDE R22, R27, 0x8, R28 ;  /* 0x000000081b167825 */ /* 0x000fca00078e021c */
[----:B------:R0:W2:Y:S02]  /*02d0*/  LDG.E.64 R10, desc[UR10][R22.64] ;  /* 0x0000000a160a7981 */ /* 0x0000a4000c1e1b00 */
[C---:B0-----:R-:W-:Y:S01]  /*02e0*/  IMAD.WIDE R22, R27.reuse, 0x8, R22 ;  /* 0x000000081b167825 */ /* 0x041fe200078e0216 */
[----:B---3--:R-:W-:Y:S01]  /*02f0*/  DFMA R8, R14, R8, R16 ;  /* 0x000000080e08722b */ /* 0x008fe20000000010 */
[----:B------:R-:W3:Y:S04]  /*0300*/  LDG.E.64 R14, desc[UR10][R24.64+0x18] ;  /* 0x0000180a180e7981 */ /* 0x000ee8000c1e1b00 */
[----:B------:R-:W3:Y:S01]  /*0310*/  LDG.E.64 R16, desc[UR10][R22.64] ;  /* 0x0000000a16107981 */ /* 0x000ee2000c1e1b00 */
[C---:B------:R-:W-:Y:S02]  /*0320*/  IMAD.WIDE R20, R27.reuse, 0x8, R22 ;  /* 0x000000081b147825 */ /* 0x040fe400078e0216 */
[----:B----4-:R-:W-:Y:S01]  /*0330*/  DFMA R12, R6, R12, R8 ;  /* 0x0000000c060c722b */ /* 0x010fe20000000008 */
[----:B------:R-:W4:Y:S04]  /*0340*/  LDG.E.64 R6, desc[UR10][R24.64+0x20] ;  /* 0x0000200a18067981 */ /* 0x000f28000c1e1b00 */
[----:B------:R-:W4:Y:S01]  /*0350*/  LDG.E.64 R8, desc[UR10][R20.64] ;  /* 0x0000000a14087981 */ /* 0x000f22000c1e1b00 */
[----:B------:R-:W-:-:S02]  /*0360*/  IMAD.WIDE R28, R27, 0x8, R20 ;  /* 0x000000081b1c7825 */ /* 0x000fc400078e0214 */
[----:B--2---:R-:W-:Y:S01]  /*0370*/  DFMA R18, R10, R18, R12 ;  /* 0x000000120a12722b */ /* 0x004fe2000000000c */
[----:B------:R-:W2:Y:S04]  /*0380*/  LDG.E.64 R10, desc[UR10][R24.64+0x28] ;  /* 0x0000280a180a7981 */ /* 0x000ea8000c1e1b00 */
[----:B------:R0:W2:Y:S04]  /*0390*/  LDG.E.64 R12, desc[UR10][R28.64] ;  /* 0x0000000a1c0c7981 */ /* 0x0000a8000c1e1b00 */
[----:B------:R-:W5:Y:S01]  /*03a0*/  LDG.E.64 R22, desc[UR10][R24.64+0x38] ;  /* 0x0000380a18167981 */ /* 0x000f62000c1e1b00 */
[----:B0-----:R-:W-:-:S04]  /*03b0*/  IMAD.WIDE R28, R27, 0x8, R28 ;  /* 0x000000081b1c7825 */ /* 0x001fc800078e021c */
[----:B------:R-:W-:-:S06]  /*03c0*/  IMAD.WIDE R20, R27, 0x8, R28 ;  /* 0x000000081b147825 */ /* 0x000fcc00078e021c */
[----:B------:R-:W5:Y:S01]  /*03d0*/  LDG.E.64 R20, desc[UR10][R20.64] ;  /* 0x0000000a14147981 */ /* 0x000f62000c1e1b00 */
[----:B---3--:R-:W-:-:S03]  /*03e0*/  DFMA R14, R16, R14, R18 ;  /* 0x0000000e100e722b */ /* 0x008fc60000000012 */
[----:B------:R-:W3:Y:S04]  /*03f0*/  LDG.E.64 R16, desc[UR10][R24.64+0x30] ;  /* 0x0000300a18107981 */ /* 0x000ee8000c1e1b00 */
[----:B------:R-:W3:Y:S01]  /*0400*/  LDG.E.64 R18, desc[UR10][R28.64] ;  /* 0x0000000a1c127981 */ /* 0x000ee2000c1e1b00 */
[----:B----4-:R-:W-:Y:S01]  /*0410*/  DFMA R6, R8, R6, R14 ;  /* 0x000000060806722b */ /* 0x010fe2000000000e */
[----:B------:R-:W-:-:S07]  /*0420*/  UIADD3 UR6, UPT, UPT, UR6, 0x8, URZ ;  /* 0x0000000806067890 */ /* 0x000fce000fffe0ff */
[----:B--2---:R-:W-:Y:S01]  /*0430*/  DFMA R6, R12, R10, R6 ;  /* 0x0000000a0c06722b */ /* 0x004fe20000000006 */
[----:B------:R-:W-:Y:S01]  /*0440*/  UISETP.NE.AND UP0, UPT, UR6, URZ, UPT ;  /* 0x000000ff0600728c */ /* 0x000fe2000bf05270 */
[----:B------:R-:W-:Y:S02]  /*0450*/  LEA R2, R27, R2, 0x3 ;  /* 0x000000021b027211 */ /* 0x000fe400078e18ff */
[----:B------:R-:W-:-:S04]  /*0460*/  IADD3 R26, PT, PT, R26, 0x8, RZ ;  /* 0x000000081a1a7810 */ /* 0x000fc80007ffe0ff */
[----:B---3--:R-:W-:-:S08]  /*0470*/  DFMA R16, R18, R16, R6 ;  /* 0x000000101210722b */ /* 0x008fd00000000006 */
[----:B-----5:R-:W-:Y:S01]  /*0480*/  DFMA R16, R20, R22, R16 ;  /* 0x000000161410722b */ /* 0x020fe20000000010 */
[----:B------:R-:W-:Y:S10]  /*0490*/  BRA.U UP0, `(.L_x_2) ;  /* 0xfffffffd005c7547 */ /* 0x000ff4000b83ffff */
[----:B------:R-:W-:-:S07]  /*04a0*/  MOV R2, UR8 ;  /* 0x0000000800027c02 */ /* 0x000fce0008000f00 */
.L_x_1:
[----:B------:R-:W-:-:S09]  /*04b0*/  UISETP.NE.AND UP0, UPT, UR5, URZ, UPT ;  /* 0x000000ff0500728c */ /* 0x000fd2000bf05270 */
[----:B------:R-:W-:Y:S05]  /*04c0*/  BRA.U !UP0, `(.L_x_3) ;  /* 0x0000000108d87547 */ /* 0x000fea000b800000 */
[----:B------:R-:W-:Y:S01]  /*04d0*/  UIADD3 UR6, UPT, UPT, UR5, -0x1, URZ ;  /* 0xffffffff05067890 */ /* 0x000fe2000fffe0ff */
[----:B------:R-:W-:-:S03]  /*04e0*/  LOP3.LUT P1, R27, R4, 0x3, RZ, 0xc0, !PT ;  /* 0x00000003041b7812 */ /* 0x000fc6000782c0ff */
[----:B------:R-:W-:-:S09]  /*04f0*/  UISETP.GE.U32.AND UP0, UPT, UR6, 0x3, UPT ;  /* 0x000000030600788c */ /* 0x000fd2000bf06070 */
[----:B------:R-:W-:Y:S05]  /*0500*/  BRA.U !UP0, `(.L_x_4) ;  /* 0x00000001085c7547 */ /* 0x000fea000b800000 */
[----:B------:R-:W0:Y:S08]  /*0510*/  LDC R15, c[0x0][0x398] ;  /* 0x0000e600ff0f7b82 */ /* 0x000e300000000800 */
[----:B------:R-:W1:Y:S08]  /*0520*/  LDC.64 R24, c[0x0][0x380] ;  /* 0x0000e000ff187b82 */ /* 0x000e700000000a00 */
[----:B------:R-:W2:Y:S01]  /*0530*/  LDC.64 R28, c[0x0][0x388] ;  /* 0x0000e200ff1c7b82 */ /* 0x000ea20000000a00 */
[----:B0-----:R-:W-:-:S02]  /*0540*/  IMAD R7, R2, R15, R5 ;  /* 0x0000000f02077224 */ /* 0x001fc400078e0205 */
[----:B-1----:R-:W-:-:S05]  /*0550*/  IMAD.WIDE R24, R26, 0x8, R24 ;  /* 0x000000081a187825 */ /* 0x002fca00078e0218 */
[----:B------:R-:W3:Y:S01]  /*0560*/  LDG.E.64 R10, desc[UR10][R24.64+0x8] ;  /* 0x0000080a180a7981 */ /* 0x000ee2000c1e1b00 */
[----:B--2---:R-:W-:-:S03]  /*0570*/  IMAD.WIDE R28, R7, 0x8, R28 ;  /* 0x00000008071c7825 */ /* 0x004fc600078e021c */
[----:B------:R-:W2:Y:S04]  /*0580*/  LDG.E.64 R20, desc[UR10][R24.64+0x10] ;  /* 0x0000100a18147981 */ /* 0x000ea8000c1e1b00 */
[----:B------:R-:W4:Y:S04]  /*0590*/  LDG.E.64 R6, desc[UR10][R24.64] ;  /* 0x0000000a18067981 */ /* 0x000f28000c1e1b00 */
[----:B------:R0:W4:Y:S04]  /*05a0*/  LDG.E.64 R8, desc[UR10][R28.64] ;  /* 0x0000000a1c087981 */ /* 0x000128000c1e1b00 */
[----:B------:R-:W5:Y:S01]  /*05b0*/  LDG.E.64 R22, desc[UR10][R24.64+0x18] ;  /* 0x0000180a18167981 */ /* 0x000f62000c1e1b00 */
[----:B0-----:R-:W-:-:S05]  /*05c0*/  IMAD.WIDE R28, R15, 0x8, R28 ;  /* 0x000000080f1c7825 */ /* 0x001fca00078e021c */
[----:B------:R-:W3:Y:S01]  /*05d0*/  LDG.E.64 R12, desc[UR10][R28.64] ;  /* 0x0000000a1c0c7981 */ /* 0x000ee2000c1e1b00 */
[----:B------:R-:W-:-:S04]  /*05e0*/  IMAD.WIDE R18, R15, 0x8, R28 ;  /* 0x000000080f127825 */ /* 0x000fc800078e021c */
[----:B------:R-:W-:Y:S02]  /*05f0*/  IMAD.WIDE R14, R15, 0x8, R18 ;  /* 0x000000080f0e7825 */ /* 0x000fe400078e0212 */
[----:B------:R-:W2:Y:S04]  /*0600*/  LDG.E.64 R18, desc[UR10][R18.64] ;  /* 0x0000000a12127981 */ /* 0x000ea8000c1e1b00 */
[----:B------:R-:W5:Y:S01]  /*0610*/  LDG.E.64 R14, desc[UR10][R14.64] ;  /* 0x0000000a0e0e7981 */ /* 0x000f62000c1e1b00 */
[----:B------:R-:W-:Y:S02]  /*0620*/  IADD3 R2, PT, PT, R2, 0x4, RZ ;  /* 0x0000000402027810 */ /* 0x000fe40007ffe0ff */
[----:B------:R-:W-:Y:S01]  /*0630*/  IADD3 R26, PT, PT, R26, 0x4, RZ ;  /* 0x000000041a1a7810 */ /* 0x000fe20007ffe0ff */
[----:B----4-:R-:W-:-:S08]  /*0640*/  DFMA R6, R8, R6, R16 ;  /* 0x000000060806722b */ /* 0x010fd00000000010 */
[----:B---3--:R-:W-:-:S08]  /*0650*/  DFMA R6, R12, R10, R6 ;  /* 0x0000000a0c06722b */ /* 0x008fd00000000006 */
[----:B--2---:R-:W-:-:S08]  /*0660*/  DFMA R6, R18, R20, R6 ;  /* 0x000000141206722b */ /* 0x004fd00000000006 */
[----:B-----5:R-:W-:-:S11]  /*0670*/  DFMA R16, R14, R22, R6 ;  /* 0x000000160e10722b */ /* 0x020fd60000000006 */
.L_x_4:
[----:B------:R-:W-:Y:S05]  /*0680*/  @!P1 BRA `(.L_x_3) ;  /* 0x0000000000689947 */ /* 0x000fea0003800000 */
[----:B------:R-:W-:Y:S01]  /*0690*/  ISETP.NE.AND P1, PT, R27, 0x1, PT ;  /* 0x000000011b00780c */ /* 0x000fe20003f25270 */
[----:B------:R-:W0:Y:S01]  /*06a0*/  LDC.64 R14, c[0x0][0x380] ;  /* 0x0000e000ff0e7b82 */ /* 0x000e220000000a00 */
[----:B------:R-:W-:-:S07]  /*06b0*/  LOP3.LUT P2, RZ, R4, 0x1, RZ, 0xc0, !PT ;  /* 0x0000000104ff7812 */ /* 0x000fce000784c0ff */
[----:B------:R-:W1:Y:S08]  /*06c0*/  LDC.64 R6, c[0x0][0x388] ;  /* 0x0000e200ff067b82 */ /* 0x000e700000000a00 */
[----:B------:R-:W2:Y:S08]  /*06d0*/  @P1 LDC R21, c[0x0][0x398] ;  /* 0x0000e600ff151b82 */ /* 0x000eb00000000800 */
[----:B------:R-:W3:Y:S01]  /*06e0*/  @P2 LDC R18, c[0x0][0x398] ;  /* 0x0000e600ff122b82 */ /* 0x000ee20000000800 */
[----:B0-----:R-:W-:-:S07]  /*06f0*/  @P1 IMAD.WIDE R14, R26, 0x8, R14 ;  /* 0x000000081a0e1825 */ /* 0x001fce00078e020e */
[----:B------:R-:W0:Y:S08]  /*0700*/  LDC.64 R10, c[0x0][0x380] ;  /* 0x0000e000ff0a7b82 */ /* 0x000e300000000a00 */
[----:B------:R-:W4:Y:S01]  /*0710*/  LDC.64 R8, c[0x0][0x388] ;  /* 0x0000e200ff087b82 */ /* 0x000f220000000a00 */
[----:B--2---:R-:W-:-:S04]  /*0720*/  @P1 IMAD R23, R2, R21, R5 ;  /* 0x0000001502171224 */ /* 0x004fc800078e0205 */
[----:B-1----:R-:W-:Y:S01]  /*0730*/  @P1 IMAD.WIDE R22, R23, 0x8, R6 ;  /* 0x0000000817161825 */ /* 0x002fe200078e0206 */
[----:B------:R-:W-:Y:S01]  /*0740*/  @P1 IADD3 R2, PT, PT, R2, 0x2, RZ ;  /* 0x0000000202021810 */ /* 0x000fe20007ffe0ff */
[----:B------:R-:W2:Y:S04]  /*0750*/  @P1 LDG.E.64 R6, desc[UR10][R14.64] ;  /* 0x0000000a0e061981 */ /* 0x000ea8000c1e1b00 */
[----:B------:R-:W2:Y:S01]  /*0760*/  @P1 LDG.E.64 R12, desc[UR10][R22.64] ;  /* 0x0000000a160c1981 */ /* 0x000ea2000c1e1b00 */
[----:B------:R-:W-:Y:S01]  /*0770*/  @P1 IMAD.WIDE R20, R21, 0x8, R22 ;  /* 0x0000000815141825 */ /* 0x000fe200078e0216 */
[----:B------:R-:W-:-:S03]  /*0780*/  @P1 IADD3 R26, PT, PT, R26, 0x2, RZ ;  /* 0x000000021a1a1810 */ /* 0x000fc60007ffe0ff */
[----:B---3--:R-:W-:Y:S02]  /*0790*/  @P2 IMAD R5, R2, R18, R5 ;  /* 0x0000001202052224 */ /* 0x008fe400078e0205 */
[----:B------:R-:W3:Y:S01]  /*07a0*/  @P1 LDG.E.64 R18, desc[UR10][R14.64+0x8] ;  /* 0x0000080a0e121981 */ /* 0x000ee2000c1e1b00 */
[----:B0-----:R-:W-:-:S03]  /*07b0*/  @P2 IMAD.WIDE R10, R26, 0x8, R10 ;  /* 0x000000081a0a2825 */ /* 0x001fc600078e020a */
[----:B------:R-:W3:Y:S01]  /*07c0*/  @P1 LDG.E.64 R20, desc[UR10][R20.64] ;  /* 0x0000000a14141981 */ /* 0x000ee2000c1e1b00 */
[----:B----4-:R-:W-:-:S03]  /*07d0*/  @P2 IMAD.WIDE R8, R5, 0x8, R8 ;  /* 0x0000000805082825 */ /* 0x010fc600078e0208 */
[----:B------:R-:W4:Y:S04]  /*07e0*/  @P2 LDG.E.64 R10, desc[UR10][R10.64] ;  /* 0x0000000a0a0a2981 */ /* 0x000f28000c1e1b00 */
[----:B------:R-:W4:Y:S01]  /*07f0*/  @P2 LDG.E.64 R8, desc[UR10][R8.64] ;  /* 0x0000000a08082981 */ /* 0x000f22000c1e1b00 */
[----:B--2---:R-:W-:-:S08]  /*0800*/  @P1 DFMA R6, R12, R6, R16 ;  /* 0x000000060c06122b */ /* 0x004fd00000000010 */
[----:B---3--:R-:W-:-:S08]  /*0810*/  @P1 DFMA R16, R20, R18, R6 ;  /* 0x000000121410122b */ /* 0x008fd00000000006 */
[----:B----4-:R-:W-:-:S11]  /*0820*/  @P2 DFMA R16, R8, R10, R16 ;  /* 0x0000000a0810222b */ /* 0x010fd60000000010 */
.L_x_3:
[----:B------:R-:W-:Y:S01]  /*0830*/  IADD3 R3, PT, PT, R3, R4, RZ ;  /* 0x0000000403037210 */ /* 0x000fe20007ffe0ff */
[----:B------:R-:W-:Y:S06]  /*0840*/  @P0 BRA `(.L_x_5) ;  /* 0xfffffff800440947 */ /* 0x000fec000383ffff */
.L_x_0:
[----:B------:R-:W0:Y:S02]  /*0850*/  LDC.64 R2, c[0x0][0x390] ;  /* 0x0000e400ff027b82 */ /* 0x000e240000000a00 */
[----:B0-----:R-:W-:-:S05]  /*0860*/  IMAD.WIDE R2, R0, 0x8, R2 ;  /* 0x0000000800027825 */ /* 0x001fca00078e0202 */
[----:B------:R-:W-:Y:S01]  /*0870*/  STG.E.64 desc[UR10][R2.64], R16 ;  /* 0x0000001002007986 */ /* 0x000fe2000c101b0a */
[----:B------:R-:W-:Y:S05]  /*0880*/  EXIT ;  /* 0x000000000000794d */ /* 0x000fea0003800000 */
.L_x_6:
[----:B------:R-:W-:-:S00]  /*0890*/  BRA `(.L_x_6) ;  /* 0xfffffffc00fc7947 */ /* 0x000fc0000383ffff */
[----:B------:R-:W-:-:S00]  /*08a0*/  NOP ;  /* 0x0000000000007918 */ /* 0x000fc00000000000 */
        /* <DEDUP_REMOVED lines=13> */
.L_x_7:


//--------------------- .nv.shared.reserved.0     --------------------------
	.section	.nv.shared.reserved.0,"aw",@nobits
	.weak		__nv_reservedSMEM_offset_0_alias
	.size		__nv_reservedSMEM_offset_0_alias, 0, 64
	.other		__nv_reservedSMEM_offset_0_alias,@"STO_CUDA_RESERVED_SHARED STV_DEFAULT"
__nv_reservedSMEM_offset_0_alias:
	.zero		0
	.zero		64


//--------------------- .nv.constant0._Z10kernelConvPdS_S_iii --------------------------
	.section	.nv.constant0._Z10kernelConvPdS_S_iii,"a",@progbits
	.sectionflags	@""
	.align	4
.nv.constant0._Z10kernelConvPdS_S_iii:
	.zero		932


//--------------------- SYMBOLS --------------------------

	.type		.nv.reservedSmem.offset0,@object
	.size		.nv.reservedSmem.offset0,0x4
